	.headerflags	@"EF_CUDA_TEXMODE_UNIFIED EF_CUDA_64BIT_ADDRESS EF_CUDA_ACCELERATORS EF_CUDA_SM90 EF_CUDA_VIRTUAL_SM(EF_CUDA_SM90)"
	.elftype	@"ET_EXEC"


//--------------------- .nv.info                  --------------------------
	.section	.nv.info,"",@"SHT_CUDA_INFO"
	.align	4


	//----- nvinfo : EIATTR_REGCOUNT
	.align		4
        /*0000*/ 	.byte	0x04, 0x2f
        /*0002*/ 	.short	(.L_1 - .L_0)
	.align		4
.L_0:
        /*0004*/ 	.word	index@(triton_poi_fused_add_avg_pool2d_convolution_div_leaky_relu_19)
        /*0008*/ 	.word	0x00000020


	//----- nvinfo : EIATTR_MIN_STACK_SIZE
	.align		4
.L_1:
        /*000c*/ 	.byte	0x04, 0x12
        /*000e*/ 	.short	(.L_3 - .L_2)
	.align		4
.L_2:
        /*0010*/ 	.word	index@(triton_poi_fused_add_avg_pool2d_convolution_div_leaky_relu_19)
        /*0014*/ 	.word	0x00000000


	//----- nvinfo : EIATTR_FRAME_SIZE
	.align		4
.L_3:
        /*0018*/ 	.byte	0x04, 0x11
        /*001a*/ 	.short	(.L_5 - .L_4)
	.align		4
.L_4:
        /*001c*/ 	.word	index@(triton_poi_fused_add_avg_pool2d_convolution_div_leaky_relu_19)
        /*0020*/ 	.word	0x00000000


	//----- nvinfo : EIATTR_MIN_STACK_SIZE
	.align		4
.L_5:
        /*0024*/ 	.byte	0x04, 0x12
        /*0026*/ 	.short	(.L_7 - .L_6)
	.align		4
.L_6:
        /*0028*/ 	.word	index@(triton_poi_fused_add_avg_pool2d_convolution_div_leaky_relu_19)
        /*002c*/ 	.word	0x00000000
.L_7:


//--------------------- .nv.info.triton_poi_fused_add_avg_pool2d_convolution_div_leaky_relu_19 --------------------------
	.section	.nv.info.triton_poi_fused_add_avg_pool2d_convolution_div_leaky_relu_19,"",@"SHT_CUDA_INFO"
	.sectionflags	@""
	.align	4


	//----- nvinfo : EIATTR_CUDA_API_VERSION
	.align		4
        /*0000*/ 	.byte	0x04, 0x37
        /*0002*/ 	.short	(.L_9 - .L_8)
.L_8:
        /*0004*/ 	.word	0x0000007c


	//----- nvinfo : EIATTR_KPARAM_INFO
	.align		4
.L_9:
        /*0008*/ 	.byte	0x04, 0x17
        /*000a*/ 	.short	(.L_11 - .L_10)
.L_10:
        /*000c*/ 	.word	0x00000000
        /*0010*/ 	.short	0x0004
        /*0012*/ 	.short	0x0020
        /*0014*/ 	.byte	0x00, 0xf0, 0x11, 0x00


	//----- nvinfo : EIATTR_KPARAM_INFO
	.align		4
.L_11:
        /*0018*/ 	.byte	0x04, 0x17
        /*001a*/ 	.short	(.L_13 - .L_12)
.L_12:
        /*001c*/ 	.word	0x00000000
        /*0020*/ 	.short	0x0003
        /*0022*/ 	.short	0x0018
        /*0024*/ 	.byte	0x00, 0xf4, 0x21, 0x00


	//----- nvinfo : EIATTR_KPARAM_INFO
	.align		4
.L_13:
        /*0028*/ 	.byte	0x04, 0x17
        /*002a*/ 	.short	(.L_15 - .L_14)
.L_14:
        /*002c*/ 	.word	0x00000000
        /*0030*/ 	.short	0x0002
        /*0032*/ 	.short	0x0010
        /*0034*/ 	.byte	0x00, 0xf4, 0x21, 0x00


	//----- nvinfo : EIATTR_KPARAM_INFO
	.align		4
.L_15:
        /*0038*/ 	.byte	0x04, 0x17
        /*003a*/ 	.short	(.L_17 - .L_16)
.L_16:
        /*003c*/ 	.word	0x00000000
        /*0040*/ 	.short	0x0001
        /*0042*/ 	.short	0x0008
        /*0044*/ 	.byte	0x00, 0xf4, 0x21, 0x00


	//----- nvinfo : EIATTR_KPARAM_INFO
	.align		4
.L_17:
        /*0048*/ 	.byte	0x04, 0x17
        /*004a*/ 	.short	(.L_19 - .L_18)
.L_18:
        /*004c*/ 	.word	0x00000000
        /*0050*/ 	.short	0x0000
        /*0052*/ 	.short	0x0000
        /*0054*/ 	.byte	0x00, 0xf4, 0x21, 0x00


	//----- nvinfo : EIATTR_SPARSE_MMA_MASK
	.align		4
.L_19:
        /*0058*/ 	.byte	0x03, 0x50
        /*005a*/ 	.short	0x0000


	//----- nvinfo : EIATTR_MAXREG_COUNT
	.align		4
        /*005c*/ 	.byte	0x03, 0x1b
        /*005e*/ 	.short	0x00ff


	//----- nvinfo : EIATTR_EXIT_INSTR_OFFSETS
	.align		4
        /*0060*/ 	.byte	0x04, 0x1c
        /*0062*/ 	.short	(.L_21 - .L_20)


	//   ....[0]....
.L_20:
        /*0064*/ 	.word	0x000008d0


	//----- nvinfo : EIATTR_REQNTID
	.align		4
.L_21:
        /*0068*/ 	.byte	0x04, 0x10
        /*006a*/ 	.short	(.L_23 - .L_22)
.L_22:
        /*006c*/ 	.word	0x00000080
        /*0070*/ 	.word	0x00000001
        /*0074*/ 	.word	0x00000001


	//----- nvinfo : EIATTR_CBANK_PARAM_SIZE
	.align		4
.L_23:
        /*0078*/ 	.byte	0x03, 0x19
        /*007a*/ 	.short	0x0024


	//----- nvinfo : EIATTR_PARAM_CBANK
	.align		4
        /*007c*/ 	.byte	0x04, 0x0a
        /*007e*/ 	.short	(.L_25 - .L_24)
	.align		4
.L_24:
        /*0080*/ 	.word	index@(.nv.constant0.triton_poi_fused_add_avg_pool2d_convolution_div_leaky_relu_19)
        /*0084*/ 	.short	0x0210
        /*0086*/ 	.short	0x0024


	//----- nvinfo : EIATTR_SW_WAR
	.align		4
.L_25:
        /*0088*/ 	.byte	0x04, 0x36
        /*008a*/ 	.short	(.L_27 - .L_26)
.L_26:
        /*008c*/ 	.word	0x00000008
.L_27:


//--------------------- .nv.callgraph             --------------------------
	.section	.nv.callgraph,"",@"SHT_CUDA_CALLGRAPH"
	.align	4
	.sectionentsize	8
	.align		4
        /*0000*/ 	.word	0x00000000
	.align		4
        /*0004*/ 	.word	0xffffffff
	.align		4
        /*0008*/ 	.word	0x00000000
	.align		4
        /*000c*/ 	.word	0xfffffffe
	.align		4
        /*0010*/ 	.word	0x00000000
	.align		4
        /*0014*/ 	.word	0xfffffffd
	.align		4
        /*0018*/ 	.word	0x00000000
	.align		4
        /*001c*/ 	.word	0xfffffffc


//--------------------- .text.triton_poi_fused_add_avg_pool2d_convolution_div_leaky_relu_19 --------------------------
	.section	.text.triton_poi_fused_add_avg_pool2d_convolution_div_leaky_relu_19,"ax",@progbits
	.align	128
        .global         triton_poi_fused_add_avg_pool2d_convolution_div_leaky_relu_19
        .type           triton_poi_fused_add_avg_pool2d_convolution_div_leaky_relu_19,@function
        .size           triton_poi_fused_add_avg_pool2d_convolution_div_leaky_relu_19,(.L_x_1 - triton_poi_fused_add_avg_pool2d_convolution_div_leaky_relu_19)
        .other          triton_poi_fused_add_avg_pool2d_convolution_div_leaky_relu_19,@"STO_CUDA_ENTRY STV_DEFAULT"
triton_poi_fused_add_avg_pool2d_convolution_div_leaky_relu_19:
.text.triton_poi_fused_add_avg_pool2d_convolution_div_leaky_relu_19:
[----:B------:R-:W-:Y:S01]  /*0000*/  LDC R1, c[0x0][0x28] ;  /* 0x00000a00ff017b82 */ /* 0x000fe20000000800 */
[----:B------:R-:W1:Y:S07]  /*0010*/  S2R R0, SR_TID.X ;  /* 0x0000000000007919 */ /* 0x000e6e0000002100 */
[----:B------:R-:W2:Y:S01]  /*0020*/  LDC.64 R28, c[0x0][0x218] ;  /* 0x00008600ff1c7b82 */ /* 0x000ea20000000a00 */
[----:B------:R-:W-:Y:S01]  /*0030*/  ULDC.64 UR4, c[0x0][0x208] ;  /* 0x0000820000047ab9 */ /* 0x000fe20000000a00 */
[----:B------:R-:W3:Y:S01]  /*0040*/  S2R R3, SR_CTAID.X ;  /* 0x0000000000037919 */ /* 0x000ee20000002500 */
[----:B-1----:R-:W-:-:S04]  /*0050*/  SHF.L.U32 R0, R0, 0x2, RZ ;  /* 0x0000000200007819 */ /* 0x002fc800000006ff */
[----:B------:R-:W-:-:S04]  /*0060*/  LOP3.LUT R0, R0, 0x1fc, RZ, 0xc0, !PT ;  /* 0x000001fc00007812 */ /* 0x000fc800078ec0ff */
[----:B---3--:R-:W-:Y:S02]  /*0070*/  LEA R0, R3, R0, 0xa ;  /* 0x0000000003007211 */ /* 0x008fe400078e50ff */
[----:B------:R-:W-:Y:S02]  /*0080*/  SHF.R.S32.HI R3, RZ, 0x15, R3 ;  /* 0x00000015ff037819 */ /* 0x000fe40000011403 */
[----:B------:R-:W-:Y:S02]  /*0090*/  SHF.R.S32.HI R5, RZ, 0x1f, R0 ;  /* 0x0000001fff057819 */ /* 0x000fe40000011400 */
[----:B------:R-:W-:Y:S02]  /*00a0*/  SGXT R3, R3, 0x1 ;  /* 0x000000010303781a */ /* 0x000fe40000000200 */
[-C--:B------:R-:W-:Y:S02]  /*00b0*/  LEA.HI R5, R5, R0.reuse, RZ, 0x9 ;  /* 0x0000000005057211 */ /* 0x080fe400078f48ff */
[----:B------:R-:W-:-:S02]  /*00c0*/  LEA.HI R2, R3, R0, RZ, 0xe ;  /* 0x0000000003027211 */ /* 0x000fc400078f70ff */
[----:B------:R-:W-:Y:S02]  /*00d0*/  SHF.R.S32.HI R4, RZ, 0x9, R5 ;  /* 0x00000009ff047819 */ /* 0x000fe40000011405 */
[----:B------:R-:W-:Y:S02]  /*00e0*/  SHF.L.U32 R2, R2, 0x2, RZ ;  /* 0x0000000202027819 */ /* 0x000fe400000006ff */
[----:B------:R-:W-:Y:S02]  /*00f0*/  LOP3.LUT R5, R5, 0xfffffe00, RZ, 0xc0, !PT ;  /* 0xfffffe0005057812 */ /* 0x000fe400078ec0ff */
[----:B------:R-:W-:Y:S02]  /*0100*/  LEA.HI R6, R4, R4, RZ, 0x5 ;  /* 0x0000000404067211 */ /* 0x000fe400078f28ff */
[----:B------:R-:W-:Y:S02]  /*0110*/  LOP3.LUT R7, R2, 0xffff0000, RZ, 0xc0, !PT ;  /* 0xffff000002077812 */ /* 0x000fe400078ec0ff */
[----:B------:R-:W-:-:S02]  /*0120*/  IADD3 R2, R0, -R5, RZ ;  /* 0x8000000500027210 */ /* 0x000fc40007ffe0ff */
[----:B------:R-:W-:Y:S02]  /*0130*/  LOP3.LUT R5, R6, 0x3fffe0, RZ, 0xc0, !PT ;  /* 0x003fffe006057812 */ /* 0x000fe400078ec0ff */
[----:B------:R-:W-:Y:S02]  /*0140*/  IADD3 R6, R2, R7, RZ ;  /* 0x0000000702067210 */ /* 0x000fe40007ffe0ff */
[----:B------:R-:W-:-:S04]  /*0150*/  IADD3 R5, R4, -R5, RZ ;  /* 0x8000000504057210 */ /* 0x000fc80007ffe0ff */
[----:B------:R-:W-:-:S04]  /*0160*/  LEA R19, R5, R6, 0xa ;  /* 0x0000000605137211 */ /* 0x000fc800078e50ff */
[----:B------:R-:W-:Y:S01]  /*0170*/  IADD3 R5, R19, 0x200, RZ ;  /* 0x0000020013057810 */ /* 0x000fe20007ffe0ff */
[----:B--2---:R-:W-:Y:S01]  /*0180*/  IMAD.WIDE R12, R19, 0x4, R28 ;  /* 0x00000004130c7825 */ /* 0x004fe200078e021c */
[----:B------:R-:W-:-:S03]  /*0190*/  IADD3 R9, R19, 0x8000, RZ ;  /* 0x0000800013097810 */ /* 0x000fc60007ffe0ff */
[--C-:B------:R-:W-:Y:S02]  /*01a0*/  IMAD.WIDE R4, R5, 0x4, R28.reuse ;  /* 0x0000000405047825 */ /* 0x100fe400078e021c */
[----:B------:R-:W2:Y:S02]  /*01b0*/  LDG.E.128 R12, desc[UR4][R12.64] ;  /* 0x000000040c0c7981 */ /* 0x000ea4000c1e1d00 */
[----:B------:R-:W-:Y:S02]  /*01c0*/  IMAD.WIDE R8, R9, 0x4, R28 ;  /* 0x0000000409087825 */ /* 0x000fe400078e021c */
[----:B------:R-:W2:Y:S04]  /*01d0*/  LDG.E.128 R4, desc[UR4][R4.64] ;  /* 0x0000000404047981 */ /* 0x000ea8000c1e1d00 */
[----:B------:R-:W3:Y:S01]  /*01e0*/  LDG.E.128 R8, desc[UR4][R8.64] ;  /* 0x0000000408087981 */ /* 0x000ee2000c1e1d00 */
[----:B------:R-:W-:-:S02]  /*01f0*/  IADD3 R16, R0, 0x200, RZ ;  /* 0x0000020000107810 */ /* 0x000fc40007ffe0ff */
[----:B------:R-:W-:Y:S02]  /*0200*/  IADD3 R21, R19, 0x8200, RZ ;  /* 0x0000820013157810 */ /* 0x000fe40007ffe0ff */
[CC--:B------:R-:W-:Y:S02]  /*0210*/  LEA.HI R17, R3.reuse, R16.reuse, RZ, 0x9 ;  /* 0x0000001003117211 */ /* 0x0c0fe400078f48ff */
[----:B------:R-:W-:Y:S01]  /*0220*/  LEA.HI R3, R3, R16, RZ, 0xe ;  /* 0x0000001003037211 */ /* 0x000fe200078f70ff */
[----:B------:R-:W-:Y:S01]  /*0230*/  IMAD.WIDE R20, R21, 0x4, R28 ;  /* 0x0000000415147825 */ /* 0x000fe200078e021c */
[----:B------:R-:W-:Y:S02]  /*0240*/  SHF.R.S32.HI R17, RZ, 0x9, R17 ;  /* 0x00000009ff117819 */ /* 0x000fe40000011411 */
[----:B------:R-:W-:Y:S02]  /*0250*/  SHF.L.U32 R18, R3, 0x2, RZ ;  /* 0x0000000203127819 */ /* 0x000fe400000006ff */
[----:B------:R-:W-:Y:S01]  /*0260*/  LEA.HI R3, R17, R17, RZ, 0x5 ;  /* 0x0000001111037211 */ /* 0x000fe200078f28ff */
[----:B------:R-:W4:Y:S03]  /*0270*/  LDG.E.128 R20, desc[UR4][R20.64] ;  /* 0x0000000414147981 */ /* 0x000f26000c1e1d00 */
[----:B------:R-:W-:-:S02]  /*0280*/  LOP3.LUT R16, R3, 0x3fffe0, RZ, 0xc0, !PT ;  /* 0x003fffe003107812 */ /* 0x000fc400078ec0ff */
[----:B------:R-:W-:Y:S02]  /*0290*/  LOP3.LUT R3, R18, 0xffff0000, RZ, 0xc0, !PT ;  /* 0xffff000012037812 */ /* 0x000fe400078ec0ff */
[----:B------:R-:W-:Y:S02]  /*02a0*/  IADD3 R17, R17, -R16, RZ ;  /* 0x8000001011117210 */ /* 0x000fe40007ffe0ff */
[----:B------:R-:W-:-:S04]  /*02b0*/  IADD3 R16, R2, R3, RZ ;  /* 0x0000000302107210 */ /* 0x000fc80007ffe0ff */
[----:B------:R-:W-:-:S04]  /*02c0*/  LEA R17, R17, R16, 0xa ;  /* 0x0000001011117211 */ /* 0x000fc800078e50ff */
[----:B------:R-:W-:Y:S01]  /*02d0*/  IADD3 R27, R17, 0x200, RZ ;  /* 0x00000200111b7810 */ /* 0x000fe20007ffe0ff */
[----:B------:R-:W-:-:S04]  /*02e0*/  IMAD.WIDE R18, R17, 0x4, R28 ;  /* 0x0000000411127825 */ /* 0x000fc800078e021c */
[----:B--2---:R-:W-:Y:S01]  /*02f0*/  FADD R3, R12, R4 ;  /* 0x000000040c037221 */ /* 0x004fe20000000000 */
[----:B------:R-:W-:Y:S01]  /*0300*/  FADD R26, R13, R5 ;  /* 0x000000050d1a7221 */ /* 0x000fe20000000000 */
[----:B------:R-:W-:Y:S01]  /*0310*/  FADD R24, R15, R7 ;  /* 0x000000070f187221 */ /* 0x000fe20000000000 */
[----:B------:R-:W-:-:S04]  /*0320*/  IMAD.WIDE R4, R27, 0x4, R28 ;  /* 0x000000041b047825 */ /* 0x000fc800078e021c */
[----:B------:R-:W-:Y:S01]  /*0330*/  FADD R25, R14, R6 ;  /* 0x000000060e197221 */ /* 0x000fe20000000000 */
[----:B------:R-:W-:Y:S01]  /*0340*/  IADD3 R13, R17, 0x8000, RZ ;  /* 0x00008000110d7810 */ /* 0x000fe20007ffe0ff */
[----:B---3--:R-:W-:Y:S01]  /*0350*/  FADD R24, R11, R24 ;  /* 0x000000180b187221 */ /* 0x008fe20000000000 */
[----:B------:R-:W-:Y:S02]  /*0360*/  IADD3 R11, R17, 0x8200, RZ ;  /* 0x00008200110b7810 */ /* 0x000fe40007ffe0ff */
[----:B------:R-:W2:Y:S04]  /*0370*/  LDG.E.128 R16, desc[UR4][R18.64] ;  /* 0x0000000412107981 */ /* 0x000ea8000c1e1d00 */
[----:B------:R-:W2:Y:S01]  /*0380*/  LDG.E.128 R4, desc[UR4][R4.64] ;  /* 0x0000000404047981 */ /* 0x000ea2000c1e1d00 */
[----:B------:R-:W-:-:S04]  /*0390*/  IMAD.WIDE R12, R13, 0x4, R28 ;  /* 0x000000040d0c7825 */ /* 0x000fc800078e021c */
[----:B------:R-:W-:Y:S01]  /*03a0*/  FADD R25, R10, R25 ;  /* 0x000000190a197221 */ /* 0x000fe20000000000 */
[----:B------:R-:W-:Y:S01]  /*03b0*/  IMAD.WIDE R28, R11, 0x4, R28 ;  /* 0x000000040b1c7825 */ /* 0x000fe200078e021c */
[----:B------:R-:W3:Y:S03]  /*03c0*/  LDG.E.128 R12, desc[UR4][R12.64] ;  /* 0x000000040c0c7981 */ /* 0x000ee6000c1e1d00 */
[----:B------:R-:W-:Y:S01]  /*03d0*/  FADD R26, R9, R26 ;  /* 0x0000001a091a7221 */ /* 0x000fe20000000000 */
[----:B------:R-:W-:Y:S01]  /*03e0*/  FADD R3, R8, R3 ;  /* 0x0000000308037221 */ /* 0x000fe20000000000 */
[----:B----4-:R-:W-:Y:S01]  /*03f0*/  FADD R22, R22, R25 ;  /* 0x0000001916167221 */ /* 0x010fe20000000000 */
[----:B------:R1:W4:Y:S01]  /*0400*/  LDG.E.128 R8, desc[UR4][R28.64] ;  /* 0x000000041c087981 */ /* 0x000322000c1e1d00 */
[----:B------:R-:W-:Y:S01]  /*0410*/  FADD R23, R23, R24 ;  /* 0x0000001817177221 */ /* 0x000fe20000000000 */
[----:B------:R-:W-:Y:S01]  /*0420*/  FADD R20, R20, R3 ;  /* 0x0000000314147221 */ /* 0x000fe20000000000 */
[----:B------:R-:W5:Y:S01]  /*0430*/  LDC.64 R24, c[0x0][0x210] ;  /* 0x00008400ff187b82 */ /* 0x000f620000000a00 */
[----:B------:R-:W-:-:S07]  /*0440*/  FADD R21, R21, R26 ;  /* 0x0000001a15157221 */ /* 0x000fce0000000000 */
[----:B-1----:R-:W1:Y:S01]  /*0450*/  LDC.64 R28, c[0x0][0x220] ;  /* 0x00008800ff1c7b82 */ /* 0x002e620000000a00 */
[----:B-----5:R-:W-:-:S04]  /*0460*/  IMAD.WIDE R24, R0, 0x4, R24 ;  /* 0x0000000400187825 */ /* 0x020fc800078e0218 */
[----:B--2---:R-:W-:Y:S01]  /*0470*/  FADD R3, R16, R4 ;  /* 0x0000000410037221 */ /* 0x004fe20000000000 */
[----:B------:R-:W-:Y:S01]  /*0480*/  FADD R26, R17, R5 ;  /* 0x00000005111a7221 */ /* 0x000fe20000000000 */
[----:B-1----:R-:W-:-:S04]  /*0490*/  IMAD.WIDE R16, R2, 0x4, R28 ;  /* 0x0000000402107825 */ /* 0x002fc800078e021c */
[----:B------:R-:W-:Y:S01]  /*04a0*/  FADD R27, R18, R6 ;  /* 0x00000006121b7221 */ /* 0x000fe20000000000 */
[----:B------:R-:W-:Y:S02]  /*04b0*/  FADD R2, R19, R7 ;  /* 0x0000000713027221 */ /* 0x000fe40000000000 */
[----:B------:R-:W2:Y:S01]  /*04c0*/  LDG.E.128 R4, desc[UR4][R24.64] ;  /* 0x0000000418047981 */ /* 0x000ea2000c1e1d00 */
[----:B---3--:R-:W-:-:S03]  /*04d0*/  FADD R3, R12, R3 ;  /* 0x000000030c037221 */ /* 0x008fc60000000000 */
[----:B------:R-:W2:Y:S01]  /*04e0*/  LDG.E.EL.128 R16, desc[UR4][R16.64] ;  /* 0x0000000410107981 */ /* 0x000ea2000c2e1d00 */
[----:B------:R-:W-:Y:S01]  /*04f0*/  FADD R2, R15, R2 ;  /* 0x000000020f027221 */ /* 0x000fe20000000000 */
[----:B------:R-:W-:Y:S01]  /*0500*/  FADD R27, R14, R27 ;  /* 0x0000001b0e1b7221 */ /* 0x000fe20000000000 */
[----:B------:R-:W-:Y:S02]  /*0510*/  FADD R26, R13, R26 ;  /* 0x0000001a0d1a7221 */ /* 0x000fe40000000000 */
[----:B------:R-:W3:Y:S01]  /*0520*/  LDG.E.128 R12, desc[UR4][R24.64+0x800] ;  /* 0x00080004180c7981 */ /* 0x000ee2000c1e1d00 */
[----:B----4-:R-:W-:Y:S01]  /*0530*/  FADD R3, R8, R3 ;  /* 0x0000000308037221 */ /* 0x010fe20000000000 */
[----:B------:R-:W-:Y:S02]  /*0540*/  FADD R26, R9, R26 ;  /* 0x0000001a091a7221 */ /* 0x000fe40000000000 */
[----:B------:R-:W1:Y:S01]  /*0550*/  LDC.64 R8, c[0x0][0x228] ;  /* 0x00008a00ff087b82 */ /* 0x000e620000000a00 */
[----:B------:R-:W-:Y:S01]  /*0560*/  FADD R10, R10, R27 ;  /* 0x0000001b0a0a7221 */ /* 0x000fe20000000000 */
[----:B------:R-:W-:Y:S01]  /*0570*/  FADD R2, R11, R2 ;  /* 0x000000020b027221 */ /* 0x000fe20000000000 */
[----:B-1----:R-:W-:-:S04]  /*0580*/  IMAD.WIDE R8, R0, 0x4, R8 ;  /* 0x0000000400087825 */ /* 0x002fc800078e0208 */
[----:B--2---:R-:W-:Y:S01]  /*0590*/  FADD R28, R7, R19 ;  /* 0x00000013071c7221 */ /* 0x004fe20000000000 */
[----:B------:R-:W-:Y:S01]  /*05a0*/  FADD R7, R6, R18 ;  /* 0x0000001206077221 */ /* 0x000fe20000000000 */
[----:B------:R-:W-:Y:S01]  /*05b0*/  FADD R6, R5, R17 ;  /* 0x0000001105067221 */ /* 0x000fe20000000000 */
[--C-:B------:R-:W-:Y:S01]  /*05c0*/  FADD R5, R4, R16.reuse ;  /* 0x0000001004057221 */ /* 0x100fe20000000000 */
[----:B---3--:R-:W-:-:S03]  /*05d0*/  FADD R12, R12, R16 ;  /* 0x000000100c0c7221 */ /* 0x008fc60000000000 */
[----:B------:R-:W-:Y:S01]  /*05e0*/  FFMA R20, R20, 0.25, R5 ;  /* 0x3e80000014147823 */ /* 0x000fe20000000005 */
[----:B------:R-:W-:Y:S01]  /*05f0*/  FADD R5, R14, R18 ;  /* 0x000000120e057221 */ /* 0x000fe20000000000 */
[----:B------:R-:W-:Y:S01]  /*0600*/  FADD R15, R15, R19 ;  /* 0x000000130f0f7221 */ /* 0x000fe20000000000 */
[----:B------:R-:W-:Y:S01]  /*0610*/  FADD R13, R13, R17 ;  /* 0x000000110d0d7221 */ /* 0x000fe20000000000 */
[----:B------:R-:W-:Y:S01]  /*0620*/  FFMA R3, R3, 0.25, R12 ;  /* 0x3e80000003037823 */ /* 0x000fe2000000000c */
[----:B------:R-:W-:Y:S01]  /*0630*/  FFMA R21, R21, 0.25, R6 ;  /* 0x3e80000015157823 */ /* 0x000fe20000000006 */
[----:B------:R-:W-:Y:S01]  /*0640*/  FMUL R20, R20, 0.70710676908493041992 ;  /* 0x3f3504f314147820 */ /* 0x000fe20000400000 */
[----:B------:R-:W-:Y:S01]  /*0650*/  FFMA R6, R10, 0.25, R5 ;  /* 0x3e8000000a067823 */ /* 0x000fe20000000005 */
[----:B------:R-:W-:Y:S01]  /*0660*/  FFMA R23, R23, 0.25, R28 ;  /* 0x3e80000017177823 */ /* 0x000fe2000000001c */
[----:B------:R-:W-:Y:S01]  /*0670*/  FFMA R22, R22, 0.25, R7 ;  /* 0x3e80000016167823 */ /* 0x000fe20000000007 */
[----:B------:R-:W-:Y:S01]  /*0680*/  FFMA R2, R2, 0.25, R15 ;  /* 0x3e80000002027823 */ /* 0x000fe2000000000f */
[----:B------:R-:W-:Y:S01]  /*0690*/  FFMA R5, R26, 0.25, R13 ;  /* 0x3e8000001a057823 */ /* 0x000fe2000000000d */
[----:B------:R-:W-:Y:S01]  /*06a0*/  FMUL R4, R3, 0.70710676908493041992 ;  /* 0x3f3504f303047820 */ /* 0x000fe20000400000 */
[----:B------:R-:W-:Y:S01]  /*06b0*/  FMUL R3, R20, 0.20000000298023223877 ;  /* 0x3e4ccccd14037820 */ /* 0x000fe20000400000 */
[----:B------:R-:W-:Y:S01]  /*06c0*/  FMUL R6, R6, 0.70710676908493041992 ;  /* 0x3f3504f306067820 */ /* 0x000fe20000400000 */
[----:B------:R-:W-:Y:S01]  /*06d0*/  FSETP.GT.AND P6, PT, R20, RZ, PT ;  /* 0x000000ff1400720b */ /* 0x000fe20003fc4000 */
[----:B------:R-:W-:Y:S01]  /*06e0*/  FMUL R21, R21, 0.70710676908493041992 ;  /* 0x3f3504f315157820 */ /* 0x000fe20000400000 */
[----:B------:R-:W-:Y:S01]  /*06f0*/  FMUL R22, R22, 0.70710676908493041992 ;  /* 0x3f3504f316167820 */ /* 0x000fe20000400000 */
[----:B------:R-:W-:Y:S01]  /*0700*/  FMUL R23, R23, 0.70710676908493041992 ;  /* 0x3f3504f317177820 */ /* 0x000fe20000400000 */
[----:B------:R-:W-:Y:S01]  /*0710*/  FMUL R5, R5, 0.70710676908493041992 ;  /* 0x3f3504f305057820 */ /* 0x000fe20000400000 */
[----:B------:R-:W-:Y:S01]  /*0720*/  FMUL R7, R2, 0.70710676908493041992 ;  /* 0x3f3504f302077820 */ /* 0x000fe20000400000 */
[----:B------:R-:W-:Y:S01]  /*0730*/  FSEL R12, R20, R3, P6 ;  /* 0x00000003140c7208 */ /* 0x000fe20003000000 */
[----:B------:R-:W-:Y:S01]  /*0740*/  FMUL R19, R6, 0.20000000298023223877 ;  /* 0x3e4ccccd06137820 */ /* 0x000fe20000400000 */
[----:B------:R-:W-:Y:S01]  /*0750*/  FMUL R0, R21, 0.20000000298023223877 ;  /* 0x3e4ccccd15007820 */ /* 0x000fe20000400000 */
[----:B------:R-:W-:Y:S01]  /*0760*/  FMUL R11, R22, 0.20000000298023223877 ;  /* 0x3e4ccccd160b7820 */ /* 0x000fe20000400000 */
[----:B------:R-:W-:Y:S01]  /*0770*/  FMUL R2, R23, 0.20000000298023223877 ;  /* 0x3e4ccccd17027820 */ /* 0x000fe20000400000 */
[----:B------:R-:W-:Y:S01]  /*0780*/  FSETP.GT.AND P5, PT, R6, RZ, PT ;  /* 0x000000ff0600720b */ /* 0x000fe20003fa4000 */
[----:B------:R-:W-:Y:S01]  /*0790*/  FMUL R3, R4, 0.20000000298023223877 ;  /* 0x3e4ccccd04037820 */ /* 0x000fe20000400000 */
[----:B------:R-:W-:Y:S01]  /*07a0*/  FMUL R10, R5, 0.20000000298023223877 ;  /* 0x3e4ccccd050a7820 */ /* 0x000fe20000400000 */
[----:B------:R-:W-:Y:S01]  /*07b0*/  FMUL R26, R7, 0.20000000298023223877 ;  /* 0x3e4ccccd071a7820 */ /* 0x000fe20000400000 */
[----:B------:R-:W-:-:S02]  /*07c0*/  FSETP.GT.AND P0, PT, R21, RZ, PT ;  /* 0x000000ff1500720b */ /* 0x000fc40003f04000 */
[----:B------:R-:W-:Y:S02]  /*07d0*/  FSETP.GT.AND P1, PT, R22, RZ, PT ;  /* 0x000000ff1600720b */ /* 0x000fe40003f24000 */
[----:B------:R-:W-:Y:S02]  /*07e0*/  FSETP.GT.AND P2, PT, R23, RZ, PT ;  /* 0x000000ff1700720b */ /* 0x000fe40003f44000 */
[----:B------:R-:W-:Y:S02]  /*07f0*/  FSETP.GT.AND P3, PT, R4, RZ, PT ;  /* 0x000000ff0400720b */ /* 0x000fe40003f64000 */
[----:B------:R-:W-:Y:S02]  /*0800*/  FSETP.GT.AND P4, PT, R5, RZ, PT ;  /* 0x000000ff0500720b */ /* 0x000fe40003f84000 */
[----:B------:R-:W-:Y:S02]  /*0810*/  FSETP.GT.AND P6, PT, R7, RZ, PT ;  /* 0x000000ff0700720b */ /* 0x000fe40003fc4000 */
[----:B------:R-:W-:-:S02]  /*0820*/  FSEL R18, R6, R19, P5 ;  /* 0x0000001306127208 */ /* 0x000fc40002800000 */
[----:B------:R-:W-:Y:S02]  /*0830*/  FSEL R13, R21, R0, P0 ;  /* 0x00000000150d7208 */ /* 0x000fe40000000000 */
[----:B------:R-:W-:Y:S02]  /*0840*/  FSEL R14, R22, R11, P1 ;  /* 0x0000000b160e7208 */ /* 0x000fe40000800000 */
[----:B------:R-:W-:Y:S02]  /*0850*/  FSEL R15, R23, R2, P2 ;  /* 0x00000002170f7208 */ /* 0x000fe40001000000 */
[----:B------:R-:W-:Y:S02]  /*0860*/  FSEL R16, R4, R3, P3 ;  /* 0x0000000304107208 */ /* 0x000fe40001800000 */
[----:B------:R-:W-:Y:S02]  /*0870*/  FSEL R17, R5, R10, P4 ;  /* 0x0000000a05117208 */ /* 0x000fe40002000000 */
[----:B------:R-:W-:Y:S01]  /*0880*/  FSEL R19, R7, R26, P6 ;  /* 0x0000001a07137208 */ /* 0x000fe20003000000 */
[----:B------:R-:W-:Y:S04]  /*0890*/  STG.E.128 desc[UR4][R24.64], R20 ;  /* 0x0000001418007986 */ /* 0x000fe8000c101d04 */
[----:B------:R-:W-:Y:S04]  /*08a0*/  STG.E.128 desc[UR4][R24.64+0x800], R4 ;  /* 0x0008000418007986 */ /* 0x000fe8000c101d04 */
[----:B------:R-:W-:Y:S04]  /*08b0*/  STG.E.128 desc[UR4][R8.64], R12 ;  /* 0x0000000c08007986 */ /* 0x000fe8000c101d04 */
[----:B------:R-:W-:Y:S01]  /*08c0*/  STG.E.128 desc[UR4][R8.64+0x800], R16 ;  /* 0x0008001008007986 */ /* 0x000fe2000c101d04 */
[----:B------:R-:W-:Y:S05]  /*08d0*/  EXIT ;  /* 0x000000000000794d */ /* 0x000fea0003800000 */
.L_x_0:
[----:B------:R-:W-:-:S00]  /*08e0*/  BRA `(.L_x_0) ;  /* 0xfffffffc00fc7947 */ /* 0x000fc0000383ffff */
[----:B------:R-:W-:-:S00]  /*08f0*/  NOP ;  /* 0x0000000000007918 */ /* 0x000fc00000000000 */
        /* <DEDUP_REMOVED lines=8> */
.L_x_1:


//--------------------- .nv.constant0.triton_poi_fused_add_avg_pool2d_convolution_div_leaky_relu_19 --------------------------
	.section	.nv.constant0.triton_poi_fused_add_avg_pool2d_convolution_div_leaky_relu_19,"a",@progbits
	.sectionflags	@""
	.align	4
.nv.constant0.triton_poi_fused_add_avg_pool2d_convolution_div_leaky_relu_19:
	.zero		564
